//
// Generated by NVIDIA NVVM Compiler
//
// Compiler Build ID: CL-36424714
// Cuda compilation tools, release 13.0, V13.0.88
// Based on NVVM 20.0.0
//

.version 9.0
.target sm_100
.address_size 64

	// .globl	_Z6MatAddPPdS0_S0_
// _ZZ6MatAddPPdS0_S0_E5tempA has been demoted
// _ZZ6MatAddPPdS0_S0_E5tempB has been demoted

.visible .entry _Z6MatAddPPdS0_S0_(
	.param .u64 .ptr .align 1 _Z6MatAddPPdS0_S0__param_0,
	.param .u64 .ptr .align 1 _Z6MatAddPPdS0_S0__param_1,
	.param .u64 .ptr .align 1 _Z6MatAddPPdS0_S0__param_2
)
{
	.reg .pred 	%p<6>;
	.reg .b32 	%r<36>;
	.reg .b64 	%rd<23>;
	.reg .b64 	%fd<10>;
	// demoted variable
	.shared .align 4 .b8 _ZZ6MatAddPPdS0_S0_E5tempA[64];
	// demoted variable
	.shared .align 4 .b8 _ZZ6MatAddPPdS0_S0_E5tempB[64];
	ld.param.u64 	%rd1, [_Z6MatAddPPdS0_S0__param_0];
	ld.param.u64 	%rd2, [_Z6MatAddPPdS0_S0__param_1];
	ld.param.u64 	%rd3, [_Z6MatAddPPdS0_S0__param_2];
	mov.u32 	%r1, %tid.x;
	mov.u32 	%r6, %ctaid.x;
	mov.u32 	%r7, %ntid.x;
	mad.lo.s32 	%r2, %r6, %r7, %r1;
	mov.u32 	%r3, %tid.y;
	mov.u32 	%r8, %ctaid.y;
	mov.u32 	%r9, %ntid.y;
	mad.lo.s32 	%r10, %r8, %r9, %r3;
	setp.lt.s32 	%p2, %r2, 5;
	setp.lt.u32 	%p3, %r10, 5;
	and.pred  	%p1, %p2, %p3;
	shl.b32 	%r11, %r1, 4;
	mov.u32 	%r12, _ZZ6MatAddPPdS0_S0_E5tempA;
	add.s32 	%r5, %r12, %r11;
	not.pred 	%p4, %p1;
	@%p4 bra 	$L__BB0_2;
	cvta.to.global.u64 	%rd4, %rd1;
	cvta.to.global.u64 	%rd5, %rd2;
	mul.wide.s32 	%rd6, %r2, 8;
	add.s64 	%rd7, %rd4, %rd6;
	ld.global.u64 	%rd8, [%rd7];
	cvta.to.global.u64 	%rd9, %rd8;
	mul.wide.u32 	%rd10, %r10, 8;
	add.s64 	%rd11, %rd9, %rd10;
	ld.global.f64 	%fd1, [%rd11];
	cvt.rzi.s32.f64 	%r13, %fd1;
	shl.b32 	%r14, %r3, 2;
	add.s32 	%r15, %r5, %r14;
	st.shared.u32 	[%r15], %r13;
	add.s64 	%rd12, %rd5, %rd6;
	ld.global.u64 	%rd13, [%rd12];
	cvta.to.global.u64 	%rd14, %rd13;
	add.s64 	%rd15, %rd14, %rd10;
	ld.global.f64 	%fd2, [%rd15];
	cvt.rzi.s32.f64 	%r16, %fd2;
	mov.u32 	%r18, _ZZ6MatAddPPdS0_S0_E5tempB;
	add.s32 	%r19, %r18, %r11;
	add.s32 	%r20, %r19, %r14;
	st.shared.u32 	[%r20], %r16;
$L__BB0_2:
	bar.sync 	0;
	@%p4 bra 	$L__BB0_4;
	shl.b32 	%r21, %r3, 2;
	mov.u32 	%r22, _ZZ6MatAddPPdS0_S0_E5tempB;
	add.s32 	%r23, %r22, %r21;
	ld.shared.u32 	%r24, [%r5];
	ld.shared.u32 	%r25, [%r23];
	mul.lo.s32 	%r26, %r25, %r24;
	cvt.rn.f64.s32 	%fd3, %r26;
	ld.shared.u32 	%r27, [%r5+4];
	ld.shared.u32 	%r28, [%r23+16];
	mul.lo.s32 	%r29, %r28, %r27;
	cvt.rn.f64.s32 	%fd4, %r29;
	add.f64 	%fd5, %fd3, %fd4;
	ld.shared.u32 	%r30, [%r5+8];
	ld.shared.u32 	%r31, [%r23+32];
	mul.lo.s32 	%r32, %r31, %r30;
	cvt.rn.f64.s32 	%fd6, %r32;
	add.f64 	%fd7, %fd5, %fd6;
	ld.shared.u32 	%r33, [%r5+12];
	ld.shared.u32 	%r34, [%r23+48];
	mul.lo.s32 	%r35, %r34, %r33;
	cvt.rn.f64.s32 	%fd8, %r35;
	add.f64 	%fd9, %fd7, %fd8;
	cvta.to.global.u64 	%rd16, %rd3;
	mul.wide.u32 	%rd17, %r1, 8;
	add.s64 	%rd18, %rd16, %rd17;
	ld.global.u64 	%rd19, [%rd18];
	cvta.to.global.u64 	%rd20, %rd19;
	mul.wide.u32 	%rd21, %r3, 8;
	add.s64 	%rd22, %rd20, %rd21;
	st.global.f64 	[%rd22], %fd9;
$L__BB0_4:
	ret;

}


// ===== COMPILED SASS (sm_100) =====

	.target	sm_100

	.elftype	@"ET_EXEC"


//--------------------- .note.nv.tkinfo           --------------------------
	.section	.note.nv.tkinfo,"",@"SHT_NOTE"
	.sectionflags	@"SHF_NOTE_NV_TKINFO"
	.tkinfo
        /*0018*/ 	.word	0x00000002
        /*0030*/ 	.string	""
        /*0030*/ 	.string	"ptxas"
        /*0030*/ 	.string	"Cuda compilation tools, release 13.0, V13.0.88"
        /*0030*/ 	.string	"Build cuda_13.0.r13.0/compiler.36424714_0"
        /*0030*/ 	.string	"-arch sm_100 -m 64 "



//--------------------- .note.nv.cuinfo           --------------------------
	.section	.note.nv.cuinfo,"",@"SHT_NOTE"
	.sectionflags	@"SHF_NOTE_NV_CUINFO"
        /*0018*/ 	.short	0x0002
        /*001a*/ 	.short	0x0064
        /*001c*/ 	.short	0x0082
	.zero		2


//--------------------- .nv.info                  --------------------------
	.section	.nv.info,"",@"SHT_CUDA_INFO"
	.align	4


	//----- nvinfo : EIATTR_REGCOUNT
	.align		4
        /*0000*/ 	.byte	0x04, 0x2f
        /*0002*/ 	.short	(.L_1 - .L_0)
	.align		4
.L_0:
        /*0004*/ 	.word	index@(_Z6MatAddPPdS0_S0_)
        /*0008*/ 	.word	0x00000013


	//----- nvinfo : EIATTR_FRAME_SIZE
	.align		4
.L_1:
        /*000c*/ 	.byte	0x04, 0x11
        /*000e*/ 	.short	(.L_3 - .L_2)
	.align		4
.L_2:
        /*0010*/ 	.word	index@(_Z6MatAddPPdS0_S0_)
        /*0014*/ 	.word	0x00000000


	//----- nvinfo : EIATTR_MIN_STACK_SIZE
	.align		4
.L_3:
        /*0018*/ 	.byte	0x04, 0x12
        /*001a*/ 	.short	(.L_5 - .L_4)
	.align		4
.L_4:
        /*001c*/ 	.word	index@(_Z6MatAddPPdS0_S0_)
        /*0020*/ 	.word	0x00000000
.L_5:


//--------------------- .nv.compat                --------------------------
	.section	.nv.compat,"",@"SHT_CUDA_COMPAT_INFO"
	.align	4
        /*0000*/ 	.byte	0x02, 0x09, 0x00, 0x00, 0x02, 0x02, 0x01, 0x00, 0x02, 0x05, 0x05, 0x00, 0x03, 0x07, 0x01, 0x01
        /*0010*/ 	.byte	0x02, 0x03, 0x00, 0x00, 0x02, 0x06, 0x01, 0x00, 0x04, 0x0b, 0x08, 0x00, 0x01, 0x00, 0x00, 0x00
        /*0020*/ 	.byte	0x00, 0x00, 0x00, 0x00


//--------------------- .nv.info._Z6MatAddPPdS0_S0_ --------------------------
	.section	.nv.info._Z6MatAddPPdS0_S0_,"",@"SHT_CUDA_INFO"
	.sectionflags	@""
	.align	4


	//----- nvinfo : EIATTR_CUDA_API_VERSION
	.align		4
        /*0000*/ 	.byte	0x04, 0x37
        /*0002*/ 	.short	(.L_7 - .L_6)
.L_6:
        /*0004*/ 	.word	0x00000082


	//----- nvinfo : EIATTR_KPARAM_INFO
	.align		4
.L_7:
        /*0008*/ 	.byte	0x04, 0x17
        /*000a*/ 	.short	(.L_9 - .L_8)
.L_8:
        /*000c*/ 	.word	0x00000000
        /*0010*/ 	.short	0x0002
        /*0012*/ 	.short	0x0010
        /*0014*/ 	.byte	0x00, 0xf5, 0x21, 0x00


	//----- nvinfo : EIATTR_KPARAM_INFO
	.align		4
.L_9:
        /*0018*/ 	.byte	0x04, 0x17
        /*001a*/ 	.short	(.L_11 - .L_10)
.L_10:
        /*001c*/ 	.word	0x00000000
        /*0020*/ 	.short	0x0001
        /*0022*/ 	.short	0x0008
        /*0024*/ 	.byte	0x00, 0xf5, 0x21, 0x00


	//----- nvinfo : EIATTR_KPARAM_INFO
	.align		4
.L_11:
        /*0028*/ 	.byte	0x04, 0x17
        /*002a*/ 	.short	(.L_13 - .L_12)
.L_12:
        /*002c*/ 	.word	0x00000000
        /*0030*/ 	.short	0x0000
        /*0032*/ 	.short	0x0000
        /*0034*/ 	.byte	0x00, 0xf5, 0x21, 0x00


	//----- nvinfo : EIATTR_SPARSE_MMA_MASK
	.align		4
.L_13:
        /*0038*/ 	.byte	0x03, 0x50
        /*003a*/ 	.short	0x0000


	//----- nvinfo : EIATTR_MAXREG_COUNT
	.align		4
        /*003c*/ 	.byte	0x03, 0x1b
        /*003e*/ 	.short	0x00ff


	//----- nvinfo : EIATTR_NUM_BARRIERS
	.align		4
        /*0040*/ 	.byte	0x02, 0x4c
        /*0042*/ 	.byte	0x01
	.zero		1


	//----- nvinfo : EIATTR_MERCURY_ISA_VERSION
	.align		4
        /*0044*/ 	.byte	0x03, 0x5f
        /*0046*/ 	.short	0x0101


	//----- nvinfo : EIATTR_VRC_CTA_INIT_COUNT
	.align		4
        /*0048*/ 	.byte	0x02, 0x4a
	.zero		1
	.zero		1


	//----- nvinfo : EIATTR_EXIT_INSTR_OFFSETS
	.align		4
        /*004c*/ 	.byte	0x04, 0x1c
        /*004e*/ 	.short	(.L_15 - .L_14)


	//   ....[0]....
.L_14:
        /*0050*/ 	.word	0x00000240


	//   ....[1]....
        /*0054*/ 	.word	0x000003d0


	//----- nvinfo : EIATTR_CBANK_PARAM_SIZE
	.align		4
.L_15:
        /*0058*/ 	.byte	0x03, 0x19
        /*005a*/ 	.short	0x0018


	//----- nvinfo : EIATTR_PARAM_CBANK
	.align		4
        /*005c*/ 	.byte	0x04, 0x0a
        /*005e*/ 	.short	(.L_17 - .L_16)
	.align		4
.L_16:
        /*0060*/ 	.word	index@(.nv.constant0._Z6MatAddPPdS0_S0_)
        /*0064*/ 	.short	0x0380
        /*0066*/ 	.short	0x0018


	//----- nvinfo : EIATTR_SW_WAR
	.align		4
.L_17:
        /*0068*/ 	.byte	0x04, 0x36
        /*006a*/ 	.short	(.L_19 - .L_18)
.L_18:
        /*006c*/ 	.word	0x00000008
.L_19:


//--------------------- .nv.callgraph             --------------------------
	.section	.nv.callgraph,"",@"SHT_CUDA_CALLGRAPH"
	.align	4
	.sectionentsize	8
	.align		4
        /*0000*/ 	.word	0x00000000
	.align		4
        /*0004*/ 	.word	0xffffffff
	.align		4
        /*0008*/ 	.word	0x00000000
	.align		4
        /*000c*/ 	.word	0xfffffffe
	.align		4
        /*0010*/ 	.word	0x00000000
	.align		4
        /*0014*/ 	.word	0xfffffffd
	.align		4
        /*0018*/ 	.word	0x00000000
	.align		4
        /*001c*/ 	.word	0xfffffffc


//--------------------- .text._Z6MatAddPPdS0_S0_  --------------------------
	.section	.text._Z6MatAddPPdS0_S0_,"ax",@progbits
	.align	128
        .global         _Z6MatAddPPdS0_S0_
        .type           _Z6MatAddPPdS0_S0_,@function
        .size           _Z6MatAddPPdS0_S0_,(.L_x_1 - _Z6MatAddPPdS0_S0_)
        .other          _Z6MatAddPPdS0_S0_,@"STO_CUDA_ENTRY STV_DEFAULT"
_Z6MatAddPPdS0_S0_:
.text._Z6MatAddPPdS0_S0_:
[----:B------:R-:W-:Y:S01]  /*0000*/  LDC R1, c[0x0][0x37c] ;  /* 0x0000df00ff017b82 */ /* 0x000fe20000000800 */
[----:B------:R-:W0:Y:S07]  /*0010*/  S2R R0, SR_TID.Y ;  /* 0x0000000000007919 */ /* 0x000e2e0000002200 */
[----:B------:R-:W1:Y:S01]  /*0020*/  LDC R3, c[0x0][0x360] ;  /* 0x0000d800ff037b82 */ /* 0x000e620000000800 */
[----:B------:R-:W1:Y:S07]  /*0030*/  S2R R2, SR_TID.X ;  /* 0x0000000000027919 */ /* 0x000e6e0000002100 */
[----:B------:R-:W0:Y:S08]  /*0040*/  S2UR UR5, SR_CTAID.Y ;  /* 0x00000000000579c3 */ /* 0x000e300000002600 */
[----:B------:R-:W0:Y:S08]  /*0050*/  LDC R11, c[0x0][0x364] ;  /* 0x0000d900ff0b7b82 */ /* 0x000e300000000800 */
[----:B------:R-:W1:Y:S08]  /*0060*/  S2UR UR4, SR_CTAID.X ;  /* 0x00000000000479c3 */ /* 0x000e700000002500 */
[----:B------:R-:W2:Y:S08]  /*0070*/  LDC.64 R4, c[0x0][0x380] ;  /* 0x0000e000ff047b82 */ /* 0x000eb00000000a00 */
[----:B------:R-:W3:Y:S01]  /*0080*/  LDC.64 R8, c[0x0][0x388] ;  /* 0x0000e200ff087b82 */ /* 0x000ee20000000a00 */
[----:B0-----:R-:W-:-:S05]  /*0090*/  IMAD R11, R11, UR5, R0 ;  /* 0x000000050b0b7c24 */ /* 0x001fca000f8e0200 */
[----:B------:R-:W-:Y:S01]  /*00a0*/  ISETP.GE.U32.AND P0, PT, R11, 0x5, PT ;  /* 0x000000050b00780c */ /* 0x000fe20003f06070 */
[----:B-1----:R-:W-:Y:S01]  /*00b0*/  IMAD R3, R3, UR4, R2 ;  /* 0x0000000403037c24 */ /* 0x002fe2000f8e0202 */
[----:B------:R-:W0:Y:S04]  /*00c0*/  LDCU.64 UR4, c[0x0][0x358] ;  /* 0x00006b00ff0477ac */ /* 0x000e280008000a00 */
[----:B------:R-:W-:-:S13]  /*00d0*/  ISETP.LT.AND P0, PT, R3, 0x5, !P0 ;  /* 0x000000050300780c */ /* 0x000fda0004701270 */
[----:B--2---:R-:W-:-:S04]  /*00e0*/  @P0 IMAD.WIDE R4, R3, 0x8, R4 ;  /* 0x0000000803040825 */ /* 0x004fc800078e0204 */
[----:B---3--:R-:W-:Y:S02]  /*00f0*/  @P0 IMAD.WIDE R8, R3, 0x8, R8 ;  /* 0x0000000803080825 */ /* 0x008fe400078e0208 */
[----:B0-----:R-:W2:Y:S04]  /*0100*/  @P0 LDG.E.64 R4, desc[UR4][R4.64] ;  /* 0x0000000404040981 */ /* 0x001ea8000c1e1b00 */
[----:B------:R-:W3:Y:S01]  /*0110*/  @P0 LDG.E.64 R8, desc[UR4][R8.64] ;  /* 0x0000000408080981 */ /* 0x000ee2000c1e1b00 */
[----:B------:R-:W0:Y:S01]  /*0120*/  S2R R15, SR_CgaCtaId ;  /* 0x00000000000f7919 */ /* 0x000e220000008800 */
[----:B--2---:R-:W-:-:S04]  /*0130*/  @P0 IMAD.WIDE.U32 R6, R11, 0x8, R4 ;  /* 0x000000080b060825 */ /* 0x004fc800078e0004 */
[----:B---3--:R-:W-:Y:S02]  /*0140*/  @P0 IMAD.WIDE.U32 R10, R11, 0x8, R8 ;  /* 0x000000080b0a0825 */ /* 0x008fe400078e0008 */
[----:B------:R-:W2:Y:S04]  /*0150*/  @P0 LDG.E.64 R6, desc[UR4][R6.64] ;  /* 0x0000000406060981 */ /* 0x000ea8000c1e1b00 */
[----:B------:R-:W3:Y:S01]  /*0160*/  @P0 LDG.E.64 R10, desc[UR4][R10.64] ;  /* 0x000000040a0a0981 */ /* 0x000ee2000c1e1b00 */
[----:B------:R-:W-:-:S04]  /*0170*/  MOV R12, 0x400 ;  /* 0x00000400000c7802 */ /* 0x000fc80000000f00 */
[----:B------:R-:W-:Y:S02]  /*0180*/  @P0 IADD3 R13, PT, PT, R12, 0x40, RZ ;  /* 0x000000400c0d0810 */ /* 0x000fe40007ffe0ff */
[C---:B0-----:R-:W-:Y:S02]  /*0190*/  LEA R3, R15.reuse, R12, 0x18 ;  /* 0x0000000c0f037211 */ /* 0x041fe400078ec0ff */
[----:B------:R-:W-:Y:S02]  /*01a0*/  @P0 LEA R5, R15, R13, 0x18 ;  /* 0x0000000d0f050211 */ /* 0x000fe400078ec0ff */
[C---:B------:R-:W-:Y:S02]  /*01b0*/  LEA R13, R2.reuse, R3, 0x4 ;  /* 0x00000003020d7211 */ /* 0x040fe400078e20ff */
[----:B------:R-:W-:Y:S02]  /*01c0*/  @P0 LEA R5, R2, R5, 0x4 ;  /* 0x0000000502050211 */ /* 0x000fe400078e20ff */
[----:B------:R-:W-:-:S02]  /*01d0*/  @P0 LEA R3, R0, R13, 0x2 ;  /* 0x0000000d00030211 */ /* 0x000fc400078e10ff */
[----:B------:R-:W-:Y:S01]  /*01e0*/  @P0 LEA R5, R0, R5, 0x2 ;  /* 0x0000000500050211 */ /* 0x000fe200078e10ff */
[----:B--2---:R-:W0:Y:S08]  /*01f0*/  @P0 F2I.F64.TRUNC R14, R6 ;  /* 0x00000006000e0311 */ /* 0x004e30000030d100 */
[----:B---3--:R-:W1:Y:S01]  /*0200*/  @P0 F2I.F64.TRUNC R4, R10 ;  /* 0x0000000a00040311 */ /* 0x008e62000030d100 */
[----:B0-----:R0:W-:Y:S04]  /*0210*/  @P0 STS [R3], R14 ;  /* 0x0000000e03000388 */ /* 0x0011e80000000800 */
[----:B-1----:R0:W-:Y:S01]  /*0220*/  @P0 STS [R5], R4 ;  /* 0x0000000405000388 */ /* 0x0021e20000000800 */
[----:B------:R-:W-:Y:S06]  /*0230*/  BAR.SYNC.DEFER_BLOCKING 0x0 ;  /* 0x0000000000007b1d */ /* 0x000fec0000010000 */
[----:B------:R-:W-:Y:S05]  /*0240*/  @!P0 EXIT ;  /* 0x000000000000894d */ /* 0x000fea0003800000 */
[----:B0-----:R-:W0:Y:S02]  /*0250*/  LDC.64 R4, c[0x0][0x390] ;  /* 0x0000e400ff047b82 */ /* 0x001e240000000a00 */
[----:B0-----:R-:W-:Y:S01]  /*0260*/  IMAD.WIDE.U32 R2, R2, 0x8, R4 ;  /* 0x0000000802027825 */ /* 0x001fe200078e0004 */
[----:B------:R-:W-:Y:S01]  /*0270*/  IADD3 R12, PT, PT, R12, 0x40, RZ ;  /* 0x000000400c0c7810 */ /* 0x000fe20007ffe0ff */
[----:B------:R-:W-:Y:S04]  /*0280*/  LDS.128 R4, [R13] ;  /* 0x000000000d047984 */ /* 0x000fe80000000c00 */
[----:B------:R-:W2:Y:S01]  /*0290*/  LDG.E.64 R2, desc[UR4][R2.64] ;  /* 0x0000000402027981 */ /* 0x000ea2000c1e1b00 */
[----:B------:R-:W-:-:S04]  /*02a0*/  LEA R15, R15, R12, 0x18 ;  /* 0x0000000c0f0f7211 */ /* 0x000fc800078ec0ff */
[----:B------:R-:W-:-:S05]  /*02b0*/  LEA R12, R0, R15, 0x2 ;  /* 0x0000000f000c7211 */ /* 0x000fca00078e10ff */
[----:B------:R-:W0:Y:S04]  /*02c0*/  LDS R9, [R12] ;  /* 0x000000000c097984 */ /* 0x000e280000000800 */
[----:B------:R-:W1:Y:S04]  /*02d0*/  LDS R10, [R12+0x10] ;  /* 0x000010000c0a7984 */ /* 0x000e680000000800 */
[----:B------:R-:W3:Y:S04]  /*02e0*/  LDS R11, [R12+0x20] ;  /* 0x000020000c0b7984 */ /* 0x000ee80000000800 */
[----:B------:R-:W4:Y:S01]  /*02f0*/  LDS R16, [R12+0x30] ;  /* 0x000030000c107984 */ /* 0x000f220000000800 */
[----:B0-----:R-:W-:-:S02]  /*0300*/  IMAD R9, R4, R9, RZ ;  /* 0x0000000904097224 */ /* 0x001fc400078e02ff */
[----:B-1----:R-:W-:-:S04]  /*0310*/  IMAD R14, R10, R5, RZ ;  /* 0x000000050a0e7224 */ /* 0x002fc800078e02ff */
[----:B------:R-:W-:Y:S01]  /*0320*/  I2F.F64 R8, R9 ;  /* 0x0000000900087312 */ /* 0x000fe20000201c00 */
[----:B---3--:R-:W-:Y:S02]  /*0330*/  IMAD R11, R11, R6, RZ ;  /* 0x000000060b0b7224 */ /* 0x008fe400078e02ff */
[----:B----4-:R-:W-:-:S05]  /*0340*/  IMAD R7, R16, R7, RZ ;  /* 0x0000000710077224 */ /* 0x010fca00078e02ff */
[----:B------:R-:W0:Y:S08]  /*0350*/  I2F.F64 R4, R14 ;  /* 0x0000000e00047312 */ /* 0x000e300000201c00 */
[----:B------:R-:W1:Y:S01]  /*0360*/  I2F.F64 R10, R11 ;  /* 0x0000000b000a7312 */ /* 0x000e620000201c00 */
[----:B0-----:R-:W-:-:S07]  /*0370*/  DADD R4, R8, R4 ;  /* 0x0000000008047229 */ /* 0x001fce0000000004 */
[----:B------:R-:W0:Y:S01]  /*0380*/  I2F.F64 R6, R7 ;  /* 0x0000000700067312 */ /* 0x000e220000201c00 */
[----:B-1----:R-:W-:-:S08]  /*0390*/  DADD R4, R4, R10 ;  /* 0x0000000004047229 */ /* 0x002fd0000000000a */
[----:B0-----:R-:W-:Y:S01]  /*03a0*/  DADD R4, R4, R6 ;  /* 0x0000000004047229 */ /* 0x001fe20000000006 */
[----:B--2---:R-:W-:-:S06]  /*03b0*/  IMAD.WIDE.U32 R2, R0, 0x8, R2 ;  /* 0x0000000800027825 */ /* 0x004fcc00078e0002 */
[----:B------:R-:W-:Y:S01]  /*03c0*/  STG.E.64 desc[UR4][R2.64], R4 ;  /* 0x0000000402007986 */ /* 0x000fe2000c101b04 */
[----:B------:R-:W-:Y:S05]  /*03d0*/  EXIT ;  /* 0x000000000000794d */ /* 0x000fea0003800000 */
.L_x_0:
[----:B------:R-:W-:-:S00]  /*03e0*/  BRA `(.L_x_0) ;  /* 0xfffffffc00fc7947 */ /* 0x000fc0000383ffff */
[----:B------:R-:W-:-:S00]  /*03f0*/  NOP ;  /* 0x0000000000007918 */ /* 0x000fc00000000000 */
        /* <DEDUP_REMOVED lines=8> */
.L_x_1:


//--------------------- .nv.shared._Z6MatAddPPdS0_S0_ --------------------------
	.section	.nv.shared._Z6MatAddPPdS0_S0_,"aw",@nobits
	.sectionflags	@""
	.align	4
.nv.shared._Z6MatAddPPdS0_S0_:
	.zero		1152


//--------------------- .nv.shared.reserved.0     --------------------------
	.section	.nv.shared.reserved.0,"aw",@nobits
	.weak		__nv_reservedSMEM_offset_0_alias
	.size		__nv_reservedSMEM_offset_0_alias, 0, 64
	.other		__nv_reservedSMEM_offset_0_alias,@"STO_CUDA_RESERVED_SHARED STV_DEFAULT"
__nv_reservedSMEM_offset_0_alias:
	.zero		0
	.zero		64


//--------------------- .nv.constant0._Z6MatAddPPdS0_S0_ --------------------------
	.section	.nv.constant0._Z6MatAddPPdS0_S0_,"a",@progbits
	.sectionflags	@""
	.align	4
.nv.constant0._Z6MatAddPPdS0_S0_:
	.zero		920


//--------------------- SYMBOLS --------------------------

	.type		.nv.reservedSmem.offset0,@object
	.size		.nv.reservedSmem.offset0,0x4
	.type		.nv.reservedSmem.cap,@object
	.size		.nv.reservedSmem.cap,0x4
